//
// Generated by NVIDIA NVVM Compiler
//
// Compiler Build ID: CL-36424714
// Cuda compilation tools, release 13.0, V13.0.88
// Based on NVVM 20.0.0
//

.version 9.0
.target sm_100
.address_size 64

	// .globl	_Z15vector_subtractPhS_S_i

.visible .entry _Z15vector_subtractPhS_S_i(
	.param .u64 .ptr .align 1 _Z15vector_subtractPhS_S_i_param_0,
	.param .u64 .ptr .align 1 _Z15vector_subtractPhS_S_i_param_1,
	.param .u64 .ptr .align 1 _Z15vector_subtractPhS_S_i_param_2,
	.param .u32 _Z15vector_subtractPhS_S_i_param_3
)
{
	.reg .pred 	%p<2>;
	.reg .b32 	%r<10>;
	.reg .b64 	%rd<11>;

	ld.param.u64 	%rd1, [_Z15vector_subtractPhS_S_i_param_0];
	ld.param.u64 	%rd2, [_Z15vector_subtractPhS_S_i_param_1];
	ld.param.u64 	%rd3, [_Z15vector_subtractPhS_S_i_param_2];
	ld.param.u32 	%r2, [_Z15vector_subtractPhS_S_i_param_3];
	mov.u32 	%r3, %ctaid.x;
	mov.u32 	%r4, %ntid.x;
	mov.u32 	%r5, %tid.x;
	mad.lo.s32 	%r1, %r3, %r4, %r5;
	setp.ge.s32 	%p1, %r1, %r2;
	@%p1 bra 	$L__BB0_2;
	cvta.to.global.u64 	%rd4, %rd2;
	cvta.to.global.u64 	%rd5, %rd3;
	cvta.to.global.u64 	%rd6, %rd1;
	cvt.s64.s32 	%rd7, %r1;
	add.s64 	%rd8, %rd4, %rd7;
	ld.global.u8 	%r6, [%rd8];
	add.s64 	%rd9, %rd5, %rd7;
	ld.global.u8 	%r7, [%rd9];
	sub.s32 	%r8, %r6, %r7;
	max.s32 	%r9, %r8, 0;
	add.s64 	%rd10, %rd6, %rd7;
	st.global.u8 	[%rd10], %r9;
$L__BB0_2:
	ret;

}


// ===== COMPILED SASS (sm_100) =====

	.target	sm_100

	.elftype	@"ET_EXEC"


//--------------------- .note.nv.tkinfo           --------------------------
	.section	.note.nv.tkinfo,"",@"SHT_NOTE"
	.sectionflags	@"SHF_NOTE_NV_TKINFO"
	.tkinfo
        /*0018*/ 	.word	0x00000002
        /*0030*/ 	.string	""
        /*0030*/ 	.string	"ptxas"
        /*0030*/ 	.string	"Cuda compilation tools, release 13.0, V13.0.88"
        /*0030*/ 	.string	"Build cuda_13.0.r13.0/compiler.36424714_0"
        /*0030*/ 	.string	"-arch sm_100 -m 64 "



//--------------------- .note.nv.cuinfo           --------------------------
	.section	.note.nv.cuinfo,"",@"SHT_NOTE"
	.sectionflags	@"SHF_NOTE_NV_CUINFO"
        /*0018*/ 	.short	0x0002
        /*001a*/ 	.short	0x0064
        /*001c*/ 	.short	0x0082
	.zero		2


//--------------------- .nv.info                  --------------------------
	.section	.nv.info,"",@"SHT_CUDA_INFO"
	.align	4


	//----- nvinfo : EIATTR_REGCOUNT
	.align		4
        /*0000*/ 	.byte	0x04, 0x2f
        /*0002*/ 	.short	(.L_1 - .L_0)
	.align		4
.L_0:
        /*0004*/ 	.word	index@(_Z15vector_subtractPhS_S_i)
        /*0008*/ 	.word	0x0000000c


	//----- nvinfo : EIATTR_FRAME_SIZE
	.align		4
.L_1:
        /*000c*/ 	.byte	0x04, 0x11
        /*000e*/ 	.short	(.L_3 - .L_2)
	.align		4
.L_2:
        /*0010*/ 	.word	index@(_Z15vector_subtractPhS_S_i)
        /*0014*/ 	.word	0x00000000


	//----- nvinfo : EIATTR_MIN_STACK_SIZE
	.align		4
.L_3:
        /*0018*/ 	.byte	0x04, 0x12
        /*001a*/ 	.short	(.L_5 - .L_4)
	.align		4
.L_4:
        /*001c*/ 	.word	index@(_Z15vector_subtractPhS_S_i)
        /*0020*/ 	.word	0x00000000
.L_5:


//--------------------- .nv.compat                --------------------------
	.section	.nv.compat,"",@"SHT_CUDA_COMPAT_INFO"
	.align	4
        /*0000*/ 	.byte	0x02, 0x09, 0x00, 0x00, 0x02, 0x02, 0x01, 0x00, 0x02, 0x05, 0x05, 0x00, 0x03, 0x07, 0x01, 0x01
        /*0010*/ 	.byte	0x02, 0x03, 0x00, 0x00, 0x02, 0x06, 0x01, 0x00, 0x04, 0x0b, 0x08, 0x00, 0x09, 0x00, 0x00, 0x00
        /*0020*/ 	.byte	0x00, 0x00, 0x00, 0x00


//--------------------- .nv.info._Z15vector_subtractPhS_S_i --------------------------
	.section	.nv.info._Z15vector_subtractPhS_S_i,"",@"SHT_CUDA_INFO"
	.sectionflags	@""
	.align	4


	//----- nvinfo : EIATTR_CUDA_API_VERSION
	.align		4
        /*0000*/ 	.byte	0x04, 0x37
        /*0002*/ 	.short	(.L_7 - .L_6)
.L_6:
        /*0004*/ 	.word	0x00000082


	//----- nvinfo : EIATTR_KPARAM_INFO
	.align		4
.L_7:
        /*0008*/ 	.byte	0x04, 0x17
        /*000a*/ 	.short	(.L_9 - .L_8)
.L_8:
        /*000c*/ 	.word	0x00000000
        /*0010*/ 	.short	0x0003
        /*0012*/ 	.short	0x0018
        /*0014*/ 	.byte	0x00, 0xf0, 0x11, 0x00


	//----- nvinfo : EIATTR_KPARAM_INFO
	.align		4
.L_9:
        /*0018*/ 	.byte	0x04, 0x17
        /*001a*/ 	.short	(.L_11 - .L_10)
.L_10:
        /*001c*/ 	.word	0x00000000
        /*0020*/ 	.short	0x0002
        /*0022*/ 	.short	0x0010
        /*0024*/ 	.byte	0x00, 0xf5, 0x21, 0x00


	//----- nvinfo : EIATTR_KPARAM_INFO
	.align		4
.L_11:
        /*0028*/ 	.byte	0x04, 0x17
        /*002a*/ 	.short	(.L_13 - .L_12)
.L_12:
        /*002c*/ 	.word	0x00000000
        /*0030*/ 	.short	0x0001
        /*0032*/ 	.short	0x0008
        /*0034*/ 	.byte	0x00, 0xf5, 0x21, 0x00


	//----- nvinfo : EIATTR_KPARAM_INFO
	.align		4
.L_13:
        /*0038*/ 	.byte	0x04, 0x17
        /*003a*/ 	.short	(.L_15 - .L_14)
.L_14:
        /*003c*/ 	.word	0x00000000
        /*0040*/ 	.short	0x0000
        /*0042*/ 	.short	0x0000
        /*0044*/ 	.byte	0x00, 0xf5, 0x21, 0x00


	//----- nvinfo : EIATTR_SPARSE_MMA_MASK
	.align		4
.L_15:
        /*0048*/ 	.byte	0x03, 0x50
        /*004a*/ 	.short	0x0000


	//----- nvinfo : EIATTR_MAXREG_COUNT
	.align		4
        /*004c*/ 	.byte	0x03, 0x1b
        /*004e*/ 	.short	0x00ff


	//----- nvinfo : EIATTR_MERCURY_ISA_VERSION
	.align		4
        /*0050*/ 	.byte	0x03, 0x5f
        /*0052*/ 	.short	0x0101


	//----- nvinfo : EIATTR_VRC_CTA_INIT_COUNT
	.align		4
        /*0054*/ 	.byte	0x02, 0x4a
	.zero		1
	.zero		1


	//----- nvinfo : EIATTR_EXIT_INSTR_OFFSETS
	.align		4
        /*0058*/ 	.byte	0x04, 0x1c
        /*005a*/ 	.short	(.L_17 - .L_16)


	//   ....[0]....
.L_16:
        /*005c*/ 	.word	0x00000070


	//   ....[1]....
        /*0060*/ 	.word	0x00000160


	//----- nvinfo : EIATTR_CBANK_PARAM_SIZE
	.align		4
.L_17:
        /*0064*/ 	.byte	0x03, 0x19
        /*0066*/ 	.short	0x001c


	//----- nvinfo : EIATTR_PARAM_CBANK
	.align		4
        /*0068*/ 	.byte	0x04, 0x0a
        /*006a*/ 	.short	(.L_19 - .L_18)
	.align		4
.L_18:
        /*006c*/ 	.word	index@(.nv.constant0._Z15vector_subtractPhS_S_i)
        /*0070*/ 	.short	0x0380
        /*0072*/ 	.short	0x001c


	//----- nvinfo : EIATTR_SW_WAR
	.align		4
.L_19:
        /*0074*/ 	.byte	0x04, 0x36
        /*0076*/ 	.short	(.L_21 - .L_20)
.L_20:
        /*0078*/ 	.word	0x00000008
.L_21:


//--------------------- .nv.callgraph             --------------------------
	.section	.nv.callgraph,"",@"SHT_CUDA_CALLGRAPH"
	.align	4
	.sectionentsize	8
	.align		4
        /*0000*/ 	.word	0x00000000
	.align		4
        /*0004*/ 	.word	0xffffffff
	.align		4
        /*0008*/ 	.word	0x00000000
	.align		4
        /*000c*/ 	.word	0xfffffffe
	.align		4
        /*0010*/ 	.word	0x00000000
	.align		4
        /*0014*/ 	.word	0xfffffffd
	.align		4
        /*0018*/ 	.word	0x00000000
	.align		4
        /*001c*/ 	.word	0xfffffffc


//--------------------- .text._Z15vector_subtractPhS_S_i --------------------------
	.section	.text._Z15vector_subtractPhS_S_i,"ax",@progbits
	.align	128
        .global         _Z15vector_subtractPhS_S_i
        .type           _Z15vector_subtractPhS_S_i,@function
        .size           _Z15vector_subtractPhS_S_i,(.L_x_1 - _Z15vector_subtractPhS_S_i)
        .other          _Z15vector_subtractPhS_S_i,@"STO_CUDA_ENTRY STV_DEFAULT"
_Z15vector_subtractPhS_S_i:
.text._Z15vector_subtractPhS_S_i:
[----:B------:R-:W-:Y:S01]  /*0000*/  LDC R1, c[0x0][0x37c] ;  /* 0x0000df00ff017b82 */ /* 0x000fe20000000800 */
[----:B------:R-:W0:Y:S07]  /*0010*/  S2R R3, SR_TID.X ;  /* 0x0000000000037919 */ /* 0x000e2e0000002100 */
[----:B------:R-:W0:Y:S01]  /*0020*/  S2UR UR4, SR_CTAID.X ;  /* 0x00000000000479c3 */ /* 0x000e220000002500 */
[----:B------:R-:W1:Y:S07]  /*0030*/  LDCU UR5, c[0x0][0x398] ;  /* 0x00007300ff0577ac */ /* 0x000e6e0008000800 */
[----:B------:R-:W0:Y:S02]  /*0040*/  LDC R6, c[0x0][0x360] ;  /* 0x0000d800ff067b82 */ /* 0x000e240000000800 */
[----:B0-----:R-:W-:-:S05]  /*0050*/  IMAD R6, R6, UR4, R3 ;  /* 0x0000000406067c24 */ /* 0x001fca000f8e0203 */
[----:B-1----:R-:W-:-:S13]  /*0060*/  ISETP.GE.AND P0, PT, R6, UR5, PT ;  /* 0x0000000506007c0c */ /* 0x002fda000bf06270 */
[----:B------:R-:W-:Y:S05]  /*0070*/  @P0 EXIT ;  /* 0x000000000000094d */ /* 0x000fea0003800000 */
[----:B------:R-:W0:Y:S01]  /*0080*/  LDCU.64 UR6, c[0x0][0x390] ;  /* 0x00007200ff0677ac */ /* 0x000e220008000a00 */
[----:B------:R-:W-:Y:S01]  /*0090*/  SHF.R.S32.HI R0, RZ, 0x1f, R6 ;  /* 0x0000001fff007819 */ /* 0x000fe20000011406 */
[----:B------:R-:W1:Y:S01]  /*00a0*/  LDCU.128 UR8, c[0x0][0x380] ;  /* 0x00007000ff0877ac */ /* 0x000e620008000c00 */
[----:B------:R-:W2:Y:S01]  /*00b0*/  LDCU.64 UR4, c[0x0][0x358] ;  /* 0x00006b00ff0477ac */ /* 0x000ea20008000a00 */
[C---:B0-----:R-:W-:Y:S02]  /*00c0*/  IADD3 R4, P1, PT, R6.reuse, UR6, RZ ;  /* 0x0000000606047c10 */ /* 0x041fe4000ff3e0ff */
[----:B-1----:R-:W-:Y:S02]  /*00d0*/  IADD3 R2, P0, PT, R6, UR10, RZ ;  /* 0x0000000a06027c10 */ /* 0x002fe4000ff1e0ff */
[C---:B------:R-:W-:Y:S02]  /*00e0*/  IADD3.X R5, PT, PT, R0.reuse, UR7, RZ, P1, !PT ;  /* 0x0000000700057c10 */ /* 0x040fe40008ffe4ff */
[----:B------:R-:W-:-:S04]  /*00f0*/  IADD3.X R3, PT, PT, R0, UR11, RZ, P0, !PT ;  /* 0x0000000b00037c10 */ /* 0x000fc800087fe4ff */
[----:B--2---:R-:W2:Y:S04]  /*0100*/  LDG.E.U8 R5, desc[UR4][R4.64] ;  /* 0x0000000404057981 */ /* 0x004ea8000c1e1100 */
[----:B------:R-:W2:Y:S01]  /*0110*/  LDG.E.U8 R2, desc[UR4][R2.64] ;  /* 0x0000000402027981 */ /* 0x000ea2000c1e1100 */
[----:B------:R-:W-:-:S04]  /*0120*/  IADD3 R6, P0, PT, R6, UR8, RZ ;  /* 0x0000000806067c10 */ /* 0x000fc8000ff1e0ff */
[----:B------:R-:W-:Y:S02]  /*0130*/  IADD3.X R7, PT, PT, R0, UR9, RZ, P0, !PT ;  /* 0x0000000900077c10 */ /* 0x000fe400087fe4ff */
[----:B--2---:R-:W-:-:S05]  /*0140*/  VIADDMNMX R9, R2, -R5, RZ, !PT ;  /* 0x8000000502097246 */ /* 0x004fca00078001ff */
[----:B------:R-:W-:Y:S01]  /*0150*/  STG.E.U8 desc[UR4][R6.64], R9 ;  /* 0x0000000906007986 */ /* 0x000fe2000c101104 */
[----:B------:R-:W-:Y:S05]  /*0160*/  EXIT ;  /* 0x000000000000794d */ /* 0x000fea0003800000 */
.L_x_0:
[----:B------:R-:W-:-:S00]  /*0170*/  BRA `(.L_x_0) ;  /* 0xfffffffc00fc7947 */ /* 0x000fc0000383ffff */
[----:B------:R-:W-:-:S00]  /*0180*/  NOP ;  /* 0x0000000000007918 */ /* 0x000fc00000000000 */
[----:B------:R-:W-:-:S00]  /*0190*/  NOP ;  /* 0x0000000000007918 */ /* 0x000fc00000000000 */
[----:B------:R-:W-:-:S00]  /*01a0*/  NOP ;  /* 0x0000000000007918 */ /* 0x000fc00000000000 */
[----:B------:R-:W-:-:S00]  /*01b0*/  NOP ;  /* 0x0000000000007918 */ /* 0x000fc00000000000 */
[----:B------:R-:W-:-:S00]  /*01c0*/  NOP ;  /* 0x0000000000007918 */ /* 0x000fc00000000000 */
[----:B------:R-:W-:-:S00]  /*01d0*/  NOP ;  /* 0x0000000000007918 */ /* 0x000fc00000000000 */
[----:B------:R-:W-:-:S00]  /*01e0*/  NOP ;  /* 0x0000000000007918 */ /* 0x000fc00000000000 */
[----:B------:R-:W-:-:S00]  /*01f0*/  NOP ;  /* 0x0000000000007918 */ /* 0x000fc00000000000 */
.L_x_1:


//--------------------- .nv.shared.reserved.0     --------------------------
	.section	.nv.shared.reserved.0,"aw",@nobits
	.weak		__nv_reservedSMEM_offset_0_alias
	.size		__nv_reservedSMEM_offset_0_alias, 0, 64
	.other		__nv_reservedSMEM_offset_0_alias,@"STO_CUDA_RESERVED_SHARED STV_DEFAULT"
__nv_reservedSMEM_offset_0_alias:
	.zero		0
	.zero		64


//--------------------- .nv.constant0._Z15vector_subtractPhS_S_i --------------------------
	.section	.nv.constant0._Z15vector_subtractPhS_S_i,"a",@progbits
	.sectionflags	@""
	.align	4
.nv.constant0._Z15vector_subtractPhS_S_i:
	.zero		924


//--------------------- SYMBOLS --------------------------

	.type		.nv.reservedSmem.offset0,@object
	.size		.nv.reservedSmem.offset0,0x4
